//
// Generated by NVIDIA NVVM Compiler
//
// Compiler Build ID: CL-36424714
// Cuda compilation tools, release 13.0, V13.0.88
// Based on NVVM 20.0.0
//

.version 9.0
.target sm_100
.address_size 64

	// .globl	_Z3dotPdPKdS1_i
// _ZZ3dotPdPKdS1_iE7product has been demoted

.visible .entry _Z3dotPdPKdS1_i(
	.param .u64 .ptr .align 1 _Z3dotPdPKdS1_i_param_0,
	.param .u64 .ptr .align 1 _Z3dotPdPKdS1_i_param_1,
	.param .u64 .ptr .align 1 _Z3dotPdPKdS1_i_param_2,
	.param .u32 _Z3dotPdPKdS1_i_param_3
)
{
	.reg .pred 	%p<6>;
	.reg .b32 	%r<17>;
	.reg .b64 	%rd<10>;
	.reg .b64 	%fd<12>;
	// demoted variable
	.shared .align 8 .b8 _ZZ3dotPdPKdS1_iE7product[2048];
	ld.param.u64 	%rd1, [_Z3dotPdPKdS1_i_param_0];
	ld.param.u64 	%rd2, [_Z3dotPdPKdS1_i_param_1];
	ld.param.u64 	%rd3, [_Z3dotPdPKdS1_i_param_2];
	ld.param.u32 	%r7, [_Z3dotPdPKdS1_i_param_3];
	mov.u32 	%r1, %tid.x;
	mov.u32 	%r2, %ntid.x;
	mov.u32 	%r8, %ctaid.x;
	mad.lo.s32 	%r3, %r2, %r8, %r1;
	setp.ge.u32 	%p1, %r3, %r7;
	mov.f64 	%fd11, 0d0000000000000000;
	@%p1 bra 	$L__BB0_2;
	cvta.to.global.u64 	%rd4, %rd2;
	cvta.to.global.u64 	%rd5, %rd3;
	mul.wide.u32 	%rd6, %r3, 8;
	add.s64 	%rd7, %rd4, %rd6;
	ld.global.f64 	%fd4, [%rd7];
	add.s64 	%rd8, %rd5, %rd6;
	ld.global.f64 	%fd5, [%rd8];
	mul.f64 	%fd11, %fd4, %fd5;
$L__BB0_2:
	shl.b32 	%r9, %r1, 3;
	mov.u32 	%r10, _ZZ3dotPdPKdS1_iE7product;
	add.s32 	%r4, %r10, %r9;
	st.shared.f64 	[%r4], %fd11;
	bar.sync 	0;
	setp.lt.u32 	%p2, %r2, 2;
	@%p2 bra 	$L__BB0_7;
	mov.b32 	%r16, 1;
$L__BB0_4:
	shl.b32 	%r6, %r16, 1;
	add.s32 	%r12, %r6, -1;
	and.b32  	%r13, %r12, %r1;
	setp.ne.s32 	%p3, %r13, 0;
	@%p3 bra 	$L__BB0_6;
	shl.b32 	%r14, %r16, 3;
	add.s32 	%r15, %r4, %r14;
	ld.shared.f64 	%fd6, [%r15];
	ld.shared.f64 	%fd7, [%r4];
	add.f64 	%fd8, %fd6, %fd7;
	st.shared.f64 	[%r4], %fd8;
$L__BB0_6:
	bar.sync 	0;
	setp.lt.u32 	%p4, %r6, %r2;
	mov.u32 	%r16, %r6;
	@%p4 bra 	$L__BB0_4;
$L__BB0_7:
	setp.ne.s32 	%p5, %r1, 0;
	@%p5 bra 	$L__BB0_9;
	ld.shared.f64 	%fd9, [_ZZ3dotPdPKdS1_iE7product];
	cvta.to.global.u64 	%rd9, %rd1;
	atom.global.add.f64 	%fd10, [%rd9], %fd9;
$L__BB0_9:
	ret;

}


// ===== COMPILED SASS (sm_100) =====

	.target	sm_100

	.elftype	@"ET_EXEC"


//--------------------- .note.nv.tkinfo           --------------------------
	.section	.note.nv.tkinfo,"",@"SHT_NOTE"
	.sectionflags	@"SHF_NOTE_NV_TKINFO"
	.tkinfo
        /*0018*/ 	.word	0x00000002
        /*0030*/ 	.string	""
        /*0030*/ 	.string	"ptxas"
        /*0030*/ 	.string	"Cuda compilation tools, release 13.0, V13.0.88"
        /*0030*/ 	.string	"Build cuda_13.0.r13.0/compiler.36424714_0"
        /*0030*/ 	.string	"-arch sm_100 -m 64 "



//--------------------- .note.nv.cuinfo           --------------------------
	.section	.note.nv.cuinfo,"",@"SHT_NOTE"
	.sectionflags	@"SHF_NOTE_NV_CUINFO"
        /*0018*/ 	.short	0x0002
        /*001a*/ 	.short	0x0064
        /*001c*/ 	.short	0x0082
	.zero		2


//--------------------- .nv.info                  --------------------------
	.section	.nv.info,"",@"SHT_CUDA_INFO"
	.align	4


	//----- nvinfo : EIATTR_REGCOUNT
	.align		4
        /*0000*/ 	.byte	0x04, 0x2f
        /*0002*/ 	.short	(.L_1 - .L_0)
	.align		4
.L_0:
        /*0004*/ 	.word	index@(_Z3dotPdPKdS1_i)
        /*0008*/ 	.word	0x0000000e


	//----- nvinfo : EIATTR_FRAME_SIZE
	.align		4
.L_1:
        /*000c*/ 	.byte	0x04, 0x11
        /*000e*/ 	.short	(.L_3 - .L_2)
	.align		4
.L_2:
        /*0010*/ 	.word	index@(_Z3dotPdPKdS1_i)
        /*0014*/ 	.word	0x00000000


	//----- nvinfo : EIATTR_MIN_STACK_SIZE
	.align		4
.L_3:
        /*0018*/ 	.byte	0x04, 0x12
        /*001a*/ 	.short	(.L_5 - .L_4)
	.align		4
.L_4:
        /*001c*/ 	.word	index@(_Z3dotPdPKdS1_i)
        /*0020*/ 	.word	0x00000000
.L_5:


//--------------------- .nv.compat                --------------------------
	.section	.nv.compat,"",@"SHT_CUDA_COMPAT_INFO"
	.align	4
        /*0000*/ 	.byte	0x02, 0x09, 0x00, 0x00, 0x02, 0x02, 0x01, 0x00, 0x02, 0x05, 0x05, 0x00, 0x03, 0x07, 0x01, 0x01
        /*0010*/ 	.byte	0x02, 0x03, 0x00, 0x00, 0x02, 0x06, 0x01, 0x00, 0x04, 0x0b, 0x08, 0x00, 0x01, 0x00, 0x00, 0x00
        /*0020*/ 	.byte	0x00, 0x00, 0x00, 0x00


//--------------------- .nv.info._Z3dotPdPKdS1_i  --------------------------
	.section	.nv.info._Z3dotPdPKdS1_i,"",@"SHT_CUDA_INFO"
	.sectionflags	@""
	.align	4


	//----- nvinfo : EIATTR_CUDA_API_VERSION
	.align		4
        /*0000*/ 	.byte	0x04, 0x37
        /*0002*/ 	.short	(.L_7 - .L_6)
.L_6:
        /*0004*/ 	.word	0x00000082


	//----- nvinfo : EIATTR_KPARAM_INFO
	.align		4
.L_7:
        /*0008*/ 	.byte	0x04, 0x17
        /*000a*/ 	.short	(.L_9 - .L_8)
.L_8:
        /*000c*/ 	.word	0x00000000
        /*0010*/ 	.short	0x0003
        /*0012*/ 	.short	0x0018
        /*0014*/ 	.byte	0x00, 0xf0, 0x11, 0x00


	//----- nvinfo : EIATTR_KPARAM_INFO
	.align		4
.L_9:
        /*0018*/ 	.byte	0x04, 0x17
        /*001a*/ 	.short	(.L_11 - .L_10)
.L_10:
        /*001c*/ 	.word	0x00000000
        /*0020*/ 	.short	0x0002
        /*0022*/ 	.short	0x0010
        /*0024*/ 	.byte	0x00, 0xf5, 0x21, 0x00


	//----- nvinfo : EIATTR_KPARAM_INFO
	.align		4
.L_11:
        /*0028*/ 	.byte	0x04, 0x17
        /*002a*/ 	.short	(.L_13 - .L_12)
.L_12:
        /*002c*/ 	.word	0x00000000
        /*0030*/ 	.short	0x0001
        /*0032*/ 	.short	0x0008
        /*0034*/ 	.byte	0x00, 0xf5, 0x21, 0x00


	//----- nvinfo : EIATTR_KPARAM_INFO
	.align		4
.L_13:
        /*0038*/ 	.byte	0x04, 0x17
        /*003a*/ 	.short	(.L_15 - .L_14)
.L_14:
        /*003c*/ 	.word	0x00000000
        /*0040*/ 	.short	0x0000
        /*0042*/ 	.short	0x0000
        /*0044*/ 	.byte	0x00, 0xf5, 0x21, 0x00


	//----- nvinfo : EIATTR_SPARSE_MMA_MASK
	.align		4
.L_15:
        /*0048*/ 	.byte	0x03, 0x50
        /*004a*/ 	.short	0x0000


	//----- nvinfo : EIATTR_MAXREG_COUNT
	.align		4
        /*004c*/ 	.byte	0x03, 0x1b
        /*004e*/ 	.short	0x00ff


	//----- nvinfo : EIATTR_NUM_BARRIERS
	.align		4
        /*0050*/ 	.byte	0x02, 0x4c
        /*0052*/ 	.byte	0x01
	.zero		1


	//----- nvinfo : EIATTR_MERCURY_ISA_VERSION
	.align		4
        /*0054*/ 	.byte	0x03, 0x5f
        /*0056*/ 	.short	0x0101


	//----- nvinfo : EIATTR_VRC_CTA_INIT_COUNT
	.align		4
        /*0058*/ 	.byte	0x02, 0x4a
	.zero		1
	.zero		1


	//----- nvinfo : EIATTR_EXIT_INSTR_OFFSETS
	.align		4
        /*005c*/ 	.byte	0x04, 0x1c
        /*005e*/ 	.short	(.L_17 - .L_16)


	//   ....[0]....
.L_16:
        /*0060*/ 	.word	0x00000260


	//   ....[1]....
        /*0064*/ 	.word	0x000002d0


	//----- nvinfo : EIATTR_CBANK_PARAM_SIZE
	.align		4
.L_17:
        /*0068*/ 	.byte	0x03, 0x19
        /*006a*/ 	.short	0x001c


	//----- nvinfo : EIATTR_PARAM_CBANK
	.align		4
        /*006c*/ 	.byte	0x04, 0x0a
        /*006e*/ 	.short	(.L_19 - .L_18)
	.align		4
.L_18:
        /*0070*/ 	.word	index@(.nv.constant0._Z3dotPdPKdS1_i)
        /*0074*/ 	.short	0x0380
        /*0076*/ 	.short	0x001c


	//----- nvinfo : EIATTR_SW_WAR
	.align		4
.L_19:
        /*0078*/ 	.byte	0x04, 0x36
        /*007a*/ 	.short	(.L_21 - .L_20)
.L_20:
        /*007c*/ 	.word	0x00000008
.L_21:


//--------------------- .nv.callgraph             --------------------------
	.section	.nv.callgraph,"",@"SHT_CUDA_CALLGRAPH"
	.align	4
	.sectionentsize	8
	.align		4
        /*0000*/ 	.word	0x00000000
	.align		4
        /*0004*/ 	.word	0xffffffff
	.align		4
        /*0008*/ 	.word	0x00000000
	.align		4
        /*000c*/ 	.word	0xfffffffe
	.align		4
        /*0010*/ 	.word	0x00000000
	.align		4
        /*0014*/ 	.word	0xfffffffd
	.align		4
        /*0018*/ 	.word	0x00000000
	.align		4
        /*001c*/ 	.word	0xfffffffc


//--------------------- .text._Z3dotPdPKdS1_i     --------------------------
	.section	.text._Z3dotPdPKdS1_i,"ax",@progbits
	.align	128
        .global         _Z3dotPdPKdS1_i
        .type           _Z3dotPdPKdS1_i,@function
        .size           _Z3dotPdPKdS1_i,(.L_x_3 - _Z3dotPdPKdS1_i)
        .other          _Z3dotPdPKdS1_i,@"STO_CUDA_ENTRY STV_DEFAULT"
_Z3dotPdPKdS1_i:
.text._Z3dotPdPKdS1_i:
[----:B------:R-:W-:Y:S01]  /*0000*/  LDC R1, c[0x0][0x37c] ;  /* 0x0000df00ff017b82 */ /* 0x000fe20000000800 */
[----:B------:R-:W0:Y:S01]  /*0010*/  S2R R11, SR_TID.X ;  /* 0x00000000000b7919 */ /* 0x000e220000002100 */
[----:B------:R-:W0:Y:S01]  /*0020*/  LDCU UR8, c[0x0][0x360] ;  /* 0x00006c00ff0877ac */ /* 0x000e220008000800 */
[----:B------:R-:W0:Y:S01]  /*0030*/  S2R R0, SR_CTAID.X ;  /* 0x0000000000007919 */ /* 0x000e220000002500 */
[----:B------:R-:W1:Y:S01]  /*0040*/  LDCU UR4, c[0x0][0x398] ;  /* 0x00007300ff0477ac */ /* 0x000e620008000800 */
[----:B------:R-:W2:Y:S01]  /*0050*/  LDCU.64 UR6, c[0x0][0x358] ;  /* 0x00006b00ff0677ac */ /* 0x000ea20008000a00 */
[----:B0-----:R-:W-:-:S05]  /*0060*/  IMAD R3, R0, UR8, R11 ;  /* 0x0000000800037c24 */ /* 0x001fca000f8e020b */
[----:B-1----:R-:W-:-:S13]  /*0070*/  ISETP.GE.U32.AND P0, PT, R3, UR4, PT ;  /* 0x0000000403007c0c */ /* 0x002fda000bf06070 */
[----:B------:R-:W0:Y:S08]  /*0080*/  @!P0 LDC.64 R4, c[0x0][0x388] ;  /* 0x0000e200ff048b82 */ /* 0x000e300000000a00 */
[----:B------:R-:W1:Y:S01]  /*0090*/  @!P0 LDC.64 R6, c[0x0][0x390] ;  /* 0x0000e400ff068b82 */ /* 0x000e620000000a00 */
[----:B0-----:R-:W-:-:S06]  /*00a0*/  @!P0 IMAD.WIDE.U32 R4, R3, 0x8, R4 ;  /* 0x0000000803048825 */ /* 0x001fcc00078e0004 */
[----:B--2---:R-:W2:Y:S01]  /*00b0*/  @!P0 LDG.E.64 R4, desc[UR6][R4.64] ;  /* 0x0000000604048981 */ /* 0x004ea2000c1e1b00 */
[----:B-1----:R-:W-:-:S06]  /*00c0*/  @!P0 IMAD.WIDE.U32 R6, R3, 0x8, R6 ;  /* 0x0000000803068825 */ /* 0x002fcc00078e0006 */
[----:B------:R-:W2:Y:S01]  /*00d0*/  @!P0 LDG.E.64 R6, desc[UR6][R6.64] ;  /* 0x0000000606068981 */ /* 0x000ea2000c1e1b00 */
[----:B------:R-:W0:Y:S01]  /*00e0*/  S2UR UR5, SR_CgaCtaId ;  /* 0x00000000000579c3 */ /* 0x000e220000008800 */
[----:B------:R-:W-:Y:S01]  /*00f0*/  UMOV UR4, 0x400 ;  /* 0x0000040000047882 */ /* 0x000fe20000000000 */
[----:B------:R-:W-:Y:S01]  /*0100*/  CS2R R2, SRZ ;  /* 0x0000000000027805 */ /* 0x000fe2000001ff00 */
[----:B------:R-:W-:Y:S02]  /*0110*/  UISETP.GE.U32.AND UP0, UPT, UR8, 0x2, UPT ;  /* 0x000000020800788c */ /* 0x000fe4000bf06070 */
[----:B0-----:R-:W-:-:S06]  /*0120*/  ULEA UR4, UR5, UR4, 0x18 ;  /* 0x0000000405047291 */ /* 0x001fcc000f8ec0ff */
[----:B------:R-:W-:Y:S01]  /*0130*/  LEA R9, R11, UR4, 0x3 ;  /* 0x000000040b097c11 */ /* 0x000fe2000f8e18ff */
[----:B--2---:R-:W-:-:S07]  /*0140*/  @!P0 DMUL R2, R4, R6 ;  /* 0x0000000604028228 */ /* 0x004fce0000000000 */
[----:B------:R0:W-:Y:S01]  /*0150*/  STS.64 [R9], R2 ;  /* 0x0000000209007388 */ /* 0x0001e20000000a00 */
[----:B------:R-:W-:Y:S01]  /*0160*/  BAR.SYNC.DEFER_BLOCKING 0x0 ;  /* 0x0000000000007b1d */ /* 0x000fe20000010000 */
[----:B------:R-:W-:-:S05]  /*0170*/  ISETP.NE.AND P0, PT, R11, RZ, PT ;  /* 0x000000ff0b00720c */ /* 0x000fca0003f05270 */
[----:B------:R-:W-:Y:S08]  /*0180*/  BRA.U !UP0, `(.L_x_0) ;  /* 0x0000000108347547 */ /* 0x000ff0000b800000 */
[----:B------:R-:W-:-:S07]  /*0190*/  IMAD.MOV.U32 R0, RZ, RZ, 0x1 ;  /* 0x00000001ff007424 */ /* 0x000fce00078e00ff */
.L_x_1:
[----:B------:R-:W-:-:S05]  /*01a0*/  IMAD.SHL.U32 R7, R0, 0x2, RZ ;  /* 0x0000000200077824 */ /* 0x000fca00078e00ff */
[----:B0-----:R-:W-:-:S04]  /*01b0*/  IADD3 R2, PT, PT, R7, -0x1, RZ ;  /* 0xffffffff07027810 */ /* 0x001fc80007ffe0ff */
[----:B------:R-:W-:-:S13]  /*01c0*/  LOP3.LUT P1, RZ, R2, R11, RZ, 0xc0, !PT ;  /* 0x0000000b02ff7212 */ /* 0x000fda000782c0ff */
[----:B------:R-:W-:Y:S01]  /*01d0*/  @!P1 IMAD R6, R0, 0x8, R9 ;  /* 0x0000000800069824 */ /* 0x000fe200078e0209 */
[----:B------:R-:W-:Y:S01]  /*01e0*/  @!P1 LDS.64 R4, [R9] ;  /* 0x0000000009049984 */ /* 0x000fe20000000a00 */
[----:B------:R-:W-:-:S03]  /*01f0*/  MOV R0, R7 ;  /* 0x0000000700007202 */ /* 0x000fc60000000f00 */
[----:B------:R-:W0:Y:S02]  /*0200*/  @!P1 LDS.64 R2, [R6] ;  /* 0x0000000006029984 */ /* 0x000e240000000a00 */
[----:B0-----:R-:W-:-:S07]  /*0210*/  @!P1 DADD R2, R2, R4 ;  /* 0x0000000002029229 */ /* 0x001fce0000000004 */
[----:B------:R1:W-:Y:S01]  /*0220*/  @!P1 STS.64 [R9], R2 ;  /* 0x0000000209009388 */ /* 0x0003e20000000a00 */
[----:B------:R-:W-:Y:S01]  /*0230*/  BAR.SYNC.DEFER_BLOCKING 0x0 ;  /* 0x0000000000007b1d */ /* 0x000fe20000010000 */
[----:B------:R-:W-:-:S13]  /*0240*/  ISETP.GE.U32.AND P1, PT, R7, UR8, PT ;  /* 0x0000000807007c0c */ /* 0x000fda000bf26070 */
[----:B-1----:R-:W-:Y:S05]  /*0250*/  @!P1 BRA `(.L_x_1) ;  /* 0xfffffffc00d09947 */ /* 0x002fea000383ffff */
.L_x_0:
[----:B------:R-:W-:Y:S05]  /*0260*/  @P0 EXIT ;  /* 0x000000000000094d */ /* 0x000fea0003800000 */
[----:B------:R-:W1:Y:S01]  /*0270*/  S2UR UR5, SR_CgaCtaId ;  /* 0x00000000000579c3 */ /* 0x000e620000008800 */
[----:B------:R-:W-:-:S07]  /*0280*/  UMOV UR4, 0x400 ;  /* 0x0000040000047882 */ /* 0x000fce0000000000 */
[----:B------:R-:W2:Y:S01]  /*0290*/  LDC.64 R4, c[0x0][0x380] ;  /* 0x0000e000ff047b82 */ /* 0x000ea20000000a00 */
[----:B-1----:R-:W-:-:S09]  /*02a0*/  ULEA UR4, UR5, UR4, 0x18 ;  /* 0x0000000405047291 */ /* 0x002fd2000f8ec0ff */
[----:B0-----:R-:W2:Y:S04]  /*02b0*/  LDS.64 R2, [UR4] ;  /* 0x00000004ff027984 */ /* 0x001ea80008000a00 */
[----:B--2---:R-:W-:Y:S01]  /*02c0*/  REDG.E.ADD.F64.RN.STRONG.GPU desc[UR6][R4.64], R2 ;  /* 0x00000002040079a6 */ /* 0x004fe2000c12ff06 */
[----:B------:R-:W-:Y:S05]  /*02d0*/  EXIT ;  /* 0x000000000000794d */ /* 0x000fea0003800000 */
.L_x_2:
[----:B------:R-:W-:-:S00]  /*02e0*/  BRA `(.L_x_2) ;  /* 0xfffffffc00fc7947 */ /* 0x000fc0000383ffff */
[----:B------:R-:W-:-:S00]  /*02f0*/  NOP ;  /* 0x0000000000007918 */ /* 0x000fc00000000000 */
        /* <DEDUP_REMOVED lines=8> */
.L_x_3:


//--------------------- .nv.shared._Z3dotPdPKdS1_i --------------------------
	.section	.nv.shared._Z3dotPdPKdS1_i,"aw",@nobits
	.sectionflags	@""
	.align	8
.nv.shared._Z3dotPdPKdS1_i:
	.zero		3072


//--------------------- .nv.shared.reserved.0     --------------------------
	.section	.nv.shared.reserved.0,"aw",@nobits
	.weak		__nv_reservedSMEM_offset_0_alias
	.size		__nv_reservedSMEM_offset_0_alias, 0, 64
	.other		__nv_reservedSMEM_offset_0_alias,@"STO_CUDA_RESERVED_SHARED STV_DEFAULT"
__nv_reservedSMEM_offset_0_alias:
	.zero		0
	.zero		64


//--------------------- .nv.constant0._Z3dotPdPKdS1_i --------------------------
	.section	.nv.constant0._Z3dotPdPKdS1_i,"a",@progbits
	.sectionflags	@""
	.align	4
.nv.constant0._Z3dotPdPKdS1_i:
	.zero		924


//--------------------- SYMBOLS --------------------------

	.type		.nv.reservedSmem.offset0,@object
	.size		.nv.reservedSmem.offset0,0x4
	.type		.nv.reservedSmem.cap,@object
	.size		.nv.reservedSmem.cap,0x4
